	.headerflags	@"EF_CUDA_TEXMODE_UNIFIED EF_CUDA_64BIT_ADDRESS EF_CUDA_ACCELERATORS EF_CUDA_SM90 EF_CUDA_VIRTUAL_SM(EF_CUDA_SM90)"
	.elftype	@"ET_EXEC"


//--------------------- .nv.info                  --------------------------
	.section	.nv.info,"",@"SHT_CUDA_INFO"
	.align	4


	//----- nvinfo : EIATTR_REGCOUNT
	.align		4
        /*0000*/ 	.byte	0x04, 0x2f
        /*0002*/ 	.short	(.L_1 - .L_0)
	.align		4
.L_0:
        /*0004*/ 	.word	index@(triton_poi_fused_relu_threshold_backward_2)
        /*0008*/ 	.word	0x00000008


	//----- nvinfo : EIATTR_MIN_STACK_SIZE
	.align		4
.L_1:
        /*000c*/ 	.byte	0x04, 0x12
        /*000e*/ 	.short	(.L_3 - .L_2)
	.align		4
.L_2:
        /*0010*/ 	.word	index@(triton_poi_fused_relu_threshold_backward_2)
        /*0014*/ 	.word	0x00000000


	//----- nvinfo : EIATTR_FRAME_SIZE
	.align		4
.L_3:
        /*0018*/ 	.byte	0x04, 0x11
        /*001a*/ 	.short	(.L_5 - .L_4)
	.align		4
.L_4:
        /*001c*/ 	.word	index@(triton_poi_fused_relu_threshold_backward_2)
        /*0020*/ 	.word	0x00000000


	//----- nvinfo : EIATTR_MIN_STACK_SIZE
	.align		4
.L_5:
        /*0024*/ 	.byte	0x04, 0x12
        /*0026*/ 	.short	(.L_7 - .L_6)
	.align		4
.L_6:
        /*0028*/ 	.word	index@(triton_poi_fused_relu_threshold_backward_2)
        /*002c*/ 	.word	0x00000000
.L_7:


//--------------------- .nv.info.triton_poi_fused_relu_threshold_backward_2 --------------------------
	.section	.nv.info.triton_poi_fused_relu_threshold_backward_2,"",@"SHT_CUDA_INFO"
	.sectionflags	@""
	.align	4


	//----- nvinfo : EIATTR_CUDA_API_VERSION
	.align		4
        /*0000*/ 	.byte	0x04, 0x37
        /*0002*/ 	.short	(.L_9 - .L_8)
.L_8:
        /*0004*/ 	.word	0x0000007c


	//----- nvinfo : EIATTR_KPARAM_INFO
	.align		4
.L_9:
        /*0008*/ 	.byte	0x04, 0x17
        /*000a*/ 	.short	(.L_11 - .L_10)
.L_10:
        /*000c*/ 	.word	0x00000000
        /*0010*/ 	.short	0x0002
        /*0012*/ 	.short	0x0010
        /*0014*/ 	.byte	0x00, 0xf0, 0x11, 0x00


	//----- nvinfo : EIATTR_KPARAM_INFO
	.align		4
.L_11:
        /*0018*/ 	.byte	0x04, 0x17
        /*001a*/ 	.short	(.L_13 - .L_12)
.L_12:
        /*001c*/ 	.word	0x00000000
        /*0020*/ 	.short	0x0001
        /*0022*/ 	.short	0x0008
        /*0024*/ 	.byte	0x00, 0xf4, 0x21, 0x00


	//----- nvinfo : EIATTR_KPARAM_INFO
	.align		4
.L_13:
        /*0028*/ 	.byte	0x04, 0x17
        /*002a*/ 	.short	(.L_15 - .L_14)
.L_14:
        /*002c*/ 	.word	0x00000000
        /*0030*/ 	.short	0x0000
        /*0032*/ 	.short	0x0000
        /*0034*/ 	.byte	0x00, 0xf4, 0x21, 0x00


	//----- nvinfo : EIATTR_SPARSE_MMA_MASK
	.align		4
.L_15:
        /*0038*/ 	.byte	0x03, 0x50
        /*003a*/ 	.short	0x0000


	//----- nvinfo : EIATTR_MAXREG_COUNT
	.align		4
        /*003c*/ 	.byte	0x03, 0x1b
        /*003e*/ 	.short	0x00ff


	//----- nvinfo : EIATTR_EXIT_INSTR_OFFSETS
	.align		4
        /*0040*/ 	.byte	0x04, 0x1c
        /*0042*/ 	.short	(.L_17 - .L_16)


	//   ....[0]....
.L_16:
        /*0044*/ 	.word	0x00000150


	//   ....[1]....
        /*0048*/ 	.word	0x00000170


	//----- nvinfo : EIATTR_REQNTID
	.align		4
.L_17:
        /*004c*/ 	.byte	0x04, 0x10
        /*004e*/ 	.short	(.L_19 - .L_18)
.L_18:
        /*0050*/ 	.word	0x00000080
        /*0054*/ 	.word	0x00000001
        /*0058*/ 	.word	0x00000001


	//----- nvinfo : EIATTR_CRS_STACK_SIZE
	.align		4
.L_19:
        /*005c*/ 	.byte	0x04, 0x1e
        /*005e*/ 	.short	(.L_21 - .L_20)
.L_20:
        /*0060*/ 	.word	0x00000000


	//----- nvinfo : EIATTR_CBANK_PARAM_SIZE
	.align		4
.L_21:
        /*0064*/ 	.byte	0x03, 0x19
        /*0066*/ 	.short	0x0014


	//----- nvinfo : EIATTR_PARAM_CBANK
	.align		4
        /*0068*/ 	.byte	0x04, 0x0a
        /*006a*/ 	.short	(.L_23 - .L_22)
	.align		4
.L_22:
        /*006c*/ 	.word	index@(.nv.constant0.triton_poi_fused_relu_threshold_backward_2)
        /*0070*/ 	.short	0x0210
        /*0072*/ 	.short	0x0014


	//----- nvinfo : EIATTR_SW_WAR
	.align		4
.L_23:
        /*0074*/ 	.byte	0x04, 0x36
        /*0076*/ 	.short	(.L_25 - .L_24)
.L_24:
        /*0078*/ 	.word	0x00000008
.L_25:


//--------------------- .nv.callgraph             --------------------------
	.section	.nv.callgraph,"",@"SHT_CUDA_CALLGRAPH"
	.align	4
	.sectionentsize	8
	.align		4
        /*0000*/ 	.word	0x00000000
	.align		4
        /*0004*/ 	.word	0xffffffff
	.align		4
        /*0008*/ 	.word	0x00000000
	.align		4
        /*000c*/ 	.word	0xfffffffe
	.align		4
        /*0010*/ 	.word	0x00000000
	.align		4
        /*0014*/ 	.word	0xfffffffd
	.align		4
        /*0018*/ 	.word	0x00000000
	.align		4
        /*001c*/ 	.word	0xfffffffc


//--------------------- .text.triton_poi_fused_relu_threshold_backward_2 --------------------------
	.section	.text.triton_poi_fused_relu_threshold_backward_2,"ax",@progbits
	.align	128
        .global         triton_poi_fused_relu_threshold_backward_2
        .type           triton_poi_fused_relu_threshold_backward_2,@function
        .size           triton_poi_fused_relu_threshold_backward_2,(.L_x_3 - triton_poi_fused_relu_threshold_backward_2)
        .other          triton_poi_fused_relu_threshold_backward_2,@"STO_CUDA_ENTRY STV_DEFAULT"
triton_poi_fused_relu_threshold_backward_2:
.text.triton_poi_fused_relu_threshold_backward_2:
[----:B------:R-:W0:Y:S02]  /*0000*/  LDC R1, c[0x0][0x28] ;  /* 0x00000a00ff017b82 */ /* 0x000e240000000800 */
[----:B------:R-:W1:Y:S01]  /*0010*/  S2R R0, SR_TID.X ;  /* 0x0000000000007919 */ /* 0x000e620000002100 */
[----:B------:R-:W-:Y:S01]  /*0020*/  ULDC.64 UR4, c[0x0][0x208] ;  /* 0x0000820000047ab9 */ /* 0x000fe20000000a00 */
[----:B------:R-:W-:Y:S01]  /*0030*/  BSSY B0, `(.L_x_0) ;  /* 0x000000a000007945 */ /* 0x000fe20003800000 */
[----:B------:R-:W-:Y:S01]  /*0040*/  IMAD.MOV.U32 R2, RZ, RZ, RZ ;  /* 0x000000ffff027224 */ /* 0x000fe200078e00ff */
[----:B------:R-:W2:Y:S01]  /*0050*/  S2R R5, SR_CTAID.X ;  /* 0x0000000000057919 */ /* 0x000ea20000002500 */
[----:B-1----:R-:W-:-:S05]  /*0060*/  LOP3.LUT R0, R0, 0x7f, RZ, 0xc0, !PT ;  /* 0x0000007f00007812 */ /* 0x002fca00078ec0ff */
[----:B--2---:R-:W-:-:S05]  /*0070*/  IMAD R5, R5, 0x80, R0 ;  /* 0x0000008005057824 */ /* 0x004fca00078e0200 */
[----:B------:R-:W-:-:S13]  /*0080*/  ISETP.GE.AND P0, PT, R5, 0x100, PT ;  /* 0x000001000500780c */ /* 0x000fda0003f06270 */
[----:B------:R-:W-:Y:S05]  /*0090*/  @P0 BRA `(.L_x_1) ;  /* 0x00000000000c0947 */ /* 0x000fea0003800000 */
[----:B------:R-:W1:Y:S02]  /*00a0*/  LDC.64 R2, c[0x0][0x210] ;  /* 0x00008400ff027b82 */ /* 0x000e640000000a00 */
[----:B-1----:R-:W-:-:S06]  /*00b0*/  IMAD.WIDE R2, R5, 0x4, R2 ;  /* 0x0000000405027825 */ /* 0x002fcc00078e0202 */
[----:B------:R1:W5:Y:S02]  /*00c0*/  LDG.E R2, desc[UR4][R2.64] ;  /* 0x0000000402027981 */ /* 0x000364000c1e1900 */
.L_x_1:
[----:B------:R-:W-:Y:S05]  /*00d0*/  BSYNC B0 ;  /* 0x0000000000007941 */ /* 0x000fea0003800000 */
.L_x_0:
[----:B-----5:R-:W-:Y:S01]  /*00e0*/  FSETP.GEU.AND P1, PT, R2, RZ, PT ;  /* 0x000000ff0200720b */ /* 0x020fe20003f2e000 */
[----:B------:R-:W-:-:S03]  /*00f0*/  ULDC.64 UR6, c[0x0][0x218] ;  /* 0x0000860000067ab9 */ /* 0x000fc60000000a00 */
[----:B------:R-:W-:Y:S02]  /*0100*/  FSEL R0, R2, RZ, P1 ;  /* 0x000000ff02007208 */ /* 0x000fe40000800000 */
[----:B------:R-:W-:Y:S02]  /*0110*/  IADD3 R2, P2, R5, UR6, RZ ;  /* 0x0000000605027c10 */ /* 0x000fe4000ff5e0ff */
[----:B------:R-:W-:Y:S02]  /*0120*/  FSETP.GTU.AND P1, PT, R0, RZ, PT ;  /* 0x000000ff0000720b */ /* 0x000fe40003f2c000 */
[----:B-1----:R-:W-:Y:S02]  /*0130*/  LEA.HI.X.SX32 R3, R5, UR7, 0x1, P2 ;  /* 0x0000000705037c11 */ /* 0x002fe400090f0eff */
[----:B------:R-:W-:Y:S01]  /*0140*/  SEL R5, RZ, 0x1, P1 ;  /* 0x00000001ff057807 */ /* 0x000fe20000800000 */
[----:B------:R-:W-:Y:S08]  /*0150*/  @P0 EXIT ;  /* 0x000000000000094d */ /* 0x000ff00003800000 */
[----:B------:R-:W-:Y:S01]  /*0160*/  STG.E.U8 desc[UR4][R2.64], R5 ;  /* 0x0000000502007986 */ /* 0x000fe2000c101104 */
[----:B------:R-:W-:Y:S05]  /*0170*/  EXIT ;  /* 0x000000000000794d */ /* 0x000fea0003800000 */
.L_x_2:
[----:B------:R-:W-:-:S00]  /*0180*/  BRA `(.L_x_2) ;  /* 0xfffffffc00fc7947 */ /* 0x000fc0000383ffff */
[----:B------:R-:W-:-:S00]  /*0190*/  NOP ;  /* 0x0000000000007918 */ /* 0x000fc00000000000 */
        /* <DEDUP_REMOVED lines=14> */
.L_x_3:


//--------------------- .nv.constant0.triton_poi_fused_relu_threshold_backward_2 --------------------------
	.section	.nv.constant0.triton_poi_fused_relu_threshold_backward_2,"a",@progbits
	.sectionflags	@""
	.align	4
.nv.constant0.triton_poi_fused_relu_threshold_backward_2:
	.zero		548
